//
// Generated by NVIDIA NVVM Compiler
//
// Compiler Build ID: CL-36424714
// Cuda compilation tools, release 13.0, V13.0.88
// Based on NVVM 20.0.0
//

.version 9.0
.target sm_100
.address_size 64

	// .globl	_Z20matrixMultiplyKernelPfS_S_iii
// _ZZ20matrixMultiplyKernelPfS_S_iiiE5tileA has been demoted
// _ZZ20matrixMultiplyKernelPfS_S_iiiE5tileB has been demoted

.visible .entry _Z20matrixMultiplyKernelPfS_S_iii(
	.param .u64 .ptr .align 1 _Z20matrixMultiplyKernelPfS_S_iii_param_0,
	.param .u64 .ptr .align 1 _Z20matrixMultiplyKernelPfS_S_iii_param_1,
	.param .u64 .ptr .align 1 _Z20matrixMultiplyKernelPfS_S_iii_param_2,
	.param .u32 _Z20matrixMultiplyKernelPfS_S_iii_param_3,
	.param .u32 _Z20matrixMultiplyKernelPfS_S_iii_param_4,
	.param .u32 _Z20matrixMultiplyKernelPfS_S_iii_param_5
)
{
	.reg .pred 	%p<12>;
	.reg .b32 	%r<33>;
	.reg .b32 	%f<67>;
	.reg .b64 	%rd<13>;
	// demoted variable
	.shared .align 4 .b8 _ZZ20matrixMultiplyKernelPfS_S_iiiE5tileA[1024];
	// demoted variable
	.shared .align 4 .b8 _ZZ20matrixMultiplyKernelPfS_S_iiiE5tileB[1024];
	ld.param.u64 	%rd3, [_Z20matrixMultiplyKernelPfS_S_iii_param_0];
	ld.param.u64 	%rd4, [_Z20matrixMultiplyKernelPfS_S_iii_param_1];
	ld.param.u64 	%rd5, [_Z20matrixMultiplyKernelPfS_S_iii_param_2];
	ld.param.u32 	%r15, [_Z20matrixMultiplyKernelPfS_S_iii_param_3];
	ld.param.u32 	%r16, [_Z20matrixMultiplyKernelPfS_S_iii_param_4];
	ld.param.u32 	%r17, [_Z20matrixMultiplyKernelPfS_S_iii_param_5];
	mov.u32 	%r18, %ctaid.y;
	mov.u32 	%r19, %ntid.y;
	mov.u32 	%r1, %tid.y;
	mad.lo.s32 	%r2, %r18, %r19, %r1;
	mov.u32 	%r20, %ctaid.x;
	mov.u32 	%r21, %ntid.x;
	mov.u32 	%r3, %tid.x;
	mad.lo.s32 	%r4, %r20, %r21, %r3;
	cvt.rn.f32.s32 	%f10, %r16;
	mul.f32 	%f11, %f10, 0f3D800000;
	cvt.rpi.f32.f32 	%f1, %f11;
	setp.leu.f32 	%p1, %f1, 0f00000000;
	mov.f32 	%f66, 0f00000000;
	@%p1 bra 	$L__BB0_7;
	shl.b32 	%r23, %r1, 6;
	mov.u32 	%r24, _ZZ20matrixMultiplyKernelPfS_S_iiiE5tileA;
	add.s32 	%r5, %r24, %r23;
	shl.b32 	%r25, %r3, 2;
	add.s32 	%r6, %r5, %r25;
	mul.lo.s32 	%r7, %r16, %r2;
	mov.u32 	%r26, _ZZ20matrixMultiplyKernelPfS_S_iiiE5tileB;
	add.s32 	%r9, %r26, %r25;
	add.s32 	%r8, %r9, %r23;
	cvta.to.global.u64 	%rd1, %rd3;
	cvta.to.global.u64 	%rd2, %rd4;
	mov.f32 	%f66, 0f00000000;
	mov.b32 	%r32, 0;
$L__BB0_2:
	setp.ge.s32 	%p2, %r2, %r15;
	shl.b32 	%r11, %r32, 4;
	add.s32 	%r27, %r11, %r3;
	setp.ge.u32 	%p3, %r27, %r16;
	mov.f32 	%f64, 0f00000000;
	or.pred  	%p4, %p2, %p3;
	@%p4 bra 	$L__BB0_4;
	add.s32 	%r28, %r27, %r7;
	mul.wide.u32 	%rd6, %r28, 4;
	add.s64 	%rd7, %rd1, %rd6;
	ld.global.f32 	%f64, [%rd7];
$L__BB0_4:
	setp.ge.s32 	%p5, %r4, %r17;
	st.shared.f32 	[%r6], %f64;
	add.s32 	%r13, %r11, %r1;
	setp.ge.u32 	%p6, %r13, %r16;
	mov.f32 	%f65, 0f00000000;
	or.pred  	%p7, %p5, %p6;
	@%p7 bra 	$L__BB0_6;
	mad.lo.s32 	%r30, %r13, %r17, %r4;
	mul.wide.u32 	%rd8, %r30, 4;
	add.s64 	%rd9, %rd2, %rd8;
	ld.global.f32 	%f65, [%rd9];
$L__BB0_6:
	st.shared.f32 	[%r8], %f65;
	bar.sync 	0;
	ld.shared.f32 	%f15, [%r5];
	ld.shared.f32 	%f16, [%r9];
	fma.rn.f32 	%f17, %f15, %f16, %f66;
	ld.shared.f32 	%f18, [%r5+4];
	ld.shared.f32 	%f19, [%r9+64];
	fma.rn.f32 	%f20, %f18, %f19, %f17;
	ld.shared.f32 	%f21, [%r5+8];
	ld.shared.f32 	%f22, [%r9+128];
	fma.rn.f32 	%f23, %f21, %f22, %f20;
	ld.shared.f32 	%f24, [%r5+12];
	ld.shared.f32 	%f25, [%r9+192];
	fma.rn.f32 	%f26, %f24, %f25, %f23;
	ld.shared.f32 	%f27, [%r5+16];
	ld.shared.f32 	%f28, [%r9+256];
	fma.rn.f32 	%f29, %f27, %f28, %f26;
	ld.shared.f32 	%f30, [%r5+20];
	ld.shared.f32 	%f31, [%r9+320];
	fma.rn.f32 	%f32, %f30, %f31, %f29;
	ld.shared.f32 	%f33, [%r5+24];
	ld.shared.f32 	%f34, [%r9+384];
	fma.rn.f32 	%f35, %f33, %f34, %f32;
	ld.shared.f32 	%f36, [%r5+28];
	ld.shared.f32 	%f37, [%r9+448];
	fma.rn.f32 	%f38, %f36, %f37, %f35;
	ld.shared.f32 	%f39, [%r5+32];
	ld.shared.f32 	%f40, [%r9+512];
	fma.rn.f32 	%f41, %f39, %f40, %f38;
	ld.shared.f32 	%f42, [%r5+36];
	ld.shared.f32 	%f43, [%r9+576];
	fma.rn.f32 	%f44, %f42, %f43, %f41;
	ld.shared.f32 	%f45, [%r5+40];
	ld.shared.f32 	%f46, [%r9+640];
	fma.rn.f32 	%f47, %f45, %f46, %f44;
	ld.shared.f32 	%f48, [%r5+44];
	ld.shared.f32 	%f49, [%r9+704];
	fma.rn.f32 	%f50, %f48, %f49, %f47;
	ld.shared.f32 	%f51, [%r5+48];
	ld.shared.f32 	%f52, [%r9+768];
	fma.rn.f32 	%f53, %f51, %f52, %f50;
	ld.shared.f32 	%f54, [%r5+52];
	ld.shared.f32 	%f55, [%r9+832];
	fma.rn.f32 	%f56, %f54, %f55, %f53;
	ld.shared.f32 	%f57, [%r5+56];
	ld.shared.f32 	%f58, [%r9+896];
	fma.rn.f32 	%f59, %f57, %f58, %f56;
	ld.shared.f32 	%f60, [%r5+60];
	ld.shared.f32 	%f61, [%r9+960];
	fma.rn.f32 	%f66, %f60, %f61, %f59;
	bar.sync 	0;
	add.s32 	%r32, %r32, 1;
	cvt.rn.f32.u32 	%f62, %r32;
	setp.gt.f32 	%p8, %f1, %f62;
	@%p8 bra 	$L__BB0_2;
$L__BB0_7:
	setp.ge.s32 	%p9, %r2, %r15;
	setp.ge.s32 	%p10, %r4, %r17;
	or.pred  	%p11, %p9, %p10;
	@%p11 bra 	$L__BB0_9;
	mad.lo.s32 	%r31, %r17, %r2, %r4;
	cvta.to.global.u64 	%rd10, %rd5;
	mul.wide.s32 	%rd11, %r31, 4;
	add.s64 	%rd12, %rd10, %rd11;
	st.global.f32 	[%rd12], %f66;
$L__BB0_9:
	ret;

}


// ===== COMPILED SASS (sm_100) =====

	.target	sm_100

	.elftype	@"ET_EXEC"


//--------------------- .note.nv.tkinfo           --------------------------
	.section	.note.nv.tkinfo,"",@"SHT_NOTE"
	.sectionflags	@"SHF_NOTE_NV_TKINFO"
	.tkinfo
        /*0018*/ 	.word	0x00000002
        /*0030*/ 	.string	""
        /*0030*/ 	.string	"ptxas"
        /*0030*/ 	.string	"Cuda compilation tools, release 13.0, V13.0.88"
        /*0030*/ 	.string	"Build cuda_13.0.r13.0/compiler.36424714_0"
        /*0030*/ 	.string	"-arch sm_100 -m 64 "



//--------------------- .note.nv.cuinfo           --------------------------
	.section	.note.nv.cuinfo,"",@"SHT_NOTE"
	.sectionflags	@"SHF_NOTE_NV_CUINFO"
        /*0018*/ 	.short	0x0002
        /*001a*/ 	.short	0x0064
        /*001c*/ 	.short	0x0082
	.zero		2


//--------------------- .nv.info                  --------------------------
	.section	.nv.info,"",@"SHT_CUDA_INFO"
	.align	4


	//----- nvinfo : EIATTR_REGCOUNT
	.align		4
        /*0000*/ 	.byte	0x04, 0x2f
        /*0002*/ 	.short	(.L_1 - .L_0)
	.align		4
.L_0:
        /*0004*/ 	.word	index@(_Z20matrixMultiplyKernelPfS_S_iii)
        /*0008*/ 	.word	0x00000020


	//----- nvinfo : EIATTR_FRAME_SIZE
	.align		4
.L_1:
        /*000c*/ 	.byte	0x04, 0x11
        /*000e*/ 	.short	(.L_3 - .L_2)
	.align		4
.L_2:
        /*0010*/ 	.word	index@(_Z20matrixMultiplyKernelPfS_S_iii)
        /*0014*/ 	.word	0x00000000


	//----- nvinfo : EIATTR_MIN_STACK_SIZE
	.align		4
.L_3:
        /*0018*/ 	.byte	0x04, 0x12
        /*001a*/ 	.short	(.L_5 - .L_4)
	.align		4
.L_4:
        /*001c*/ 	.word	index@(_Z20matrixMultiplyKernelPfS_S_iii)
        /*0020*/ 	.word	0x00000000
.L_5:


//--------------------- .nv.compat                --------------------------
	.section	.nv.compat,"",@"SHT_CUDA_COMPAT_INFO"
	.align	4
        /*0000*/ 	.byte	0x02, 0x09, 0x00, 0x00, 0x02, 0x02, 0x01, 0x00, 0x02, 0x05, 0x05, 0x00, 0x03, 0x07, 0x01, 0x01
        /*0010*/ 	.byte	0x02, 0x03, 0x00, 0x00, 0x02, 0x06, 0x01, 0x00, 0x04, 0x0b, 0x08, 0x00, 0x09, 0x00, 0x00, 0x00
        /*0020*/ 	.byte	0x00, 0x00, 0x00, 0x00


//--------------------- .nv.info._Z20matrixMultiplyKernelPfS_S_iii --------------------------
	.section	.nv.info._Z20matrixMultiplyKernelPfS_S_iii,"",@"SHT_CUDA_INFO"
	.sectionflags	@""
	.align	4


	//----- nvinfo : EIATTR_CUDA_API_VERSION
	.align		4
        /*0000*/ 	.byte	0x04, 0x37
        /*0002*/ 	.short	(.L_7 - .L_6)
.L_6:
        /*0004*/ 	.word	0x00000082


	//----- nvinfo : EIATTR_KPARAM_INFO
	.align		4
.L_7:
        /*0008*/ 	.byte	0x04, 0x17
        /*000a*/ 	.short	(.L_9 - .L_8)
.L_8:
        /*000c*/ 	.word	0x00000000
        /*0010*/ 	.short	0x0005
        /*0012*/ 	.short	0x0020
        /*0014*/ 	.byte	0x00, 0xf0, 0x11, 0x00


	//----- nvinfo : EIATTR_KPARAM_INFO
	.align		4
.L_9:
        /*0018*/ 	.byte	0x04, 0x17
        /*001a*/ 	.short	(.L_11 - .L_10)
.L_10:
        /*001c*/ 	.word	0x00000000
        /*0020*/ 	.short	0x0004
        /*0022*/ 	.short	0x001c
        /*0024*/ 	.byte	0x00, 0xf0, 0x11, 0x00


	//----- nvinfo : EIATTR_KPARAM_INFO
	.align		4
.L_11:
        /*0028*/ 	.byte	0x04, 0x17
        /*002a*/ 	.short	(.L_13 - .L_12)
.L_12:
        /*002c*/ 	.word	0x00000000
        /*0030*/ 	.short	0x0003
        /*0032*/ 	.short	0x0018
        /*0034*/ 	.byte	0x00, 0xf0, 0x11, 0x00


	//----- nvinfo : EIATTR_KPARAM_INFO
	.align		4
.L_13:
        /*0038*/ 	.byte	0x04, 0x17
        /*003a*/ 	.short	(.L_15 - .L_14)
.L_14:
        /*003c*/ 	.word	0x00000000
        /*0040*/ 	.short	0x0002
        /*0042*/ 	.short	0x0010
        /*0044*/ 	.byte	0x00, 0xf5, 0x21, 0x00


	//----- nvinfo : EIATTR_KPARAM_INFO
	.align		4
.L_15:
        /*0048*/ 	.byte	0x04, 0x17
        /*004a*/ 	.short	(.L_17 - .L_16)
.L_16:
        /*004c*/ 	.word	0x00000000
        /*0050*/ 	.short	0x0001
        /*0052*/ 	.short	0x0008
        /*0054*/ 	.byte	0x00, 0xf5, 0x21, 0x00


	//----- nvinfo : EIATTR_KPARAM_INFO
	.align		4
.L_17:
        /*0058*/ 	.byte	0x04, 0x17
        /*005a*/ 	.short	(.L_19 - .L_18)
.L_18:
        /*005c*/ 	.word	0x00000000
        /*0060*/ 	.short	0x0000
        /*0062*/ 	.short	0x0000
        /*0064*/ 	.byte	0x00, 0xf5, 0x21, 0x00


	//----- nvinfo : EIATTR_SPARSE_MMA_MASK
	.align		4
.L_19:
        /*0068*/ 	.byte	0x03, 0x50
        /*006a*/ 	.short	0x0000


	//----- nvinfo : EIATTR_MAXREG_COUNT
	.align		4
        /*006c*/ 	.byte	0x03, 0x1b
        /*006e*/ 	.short	0x00ff


	//----- nvinfo : EIATTR_NUM_BARRIERS
	.align		4
        /*0070*/ 	.byte	0x02, 0x4c
        /*0072*/ 	.byte	0x01
	.zero		1


	//----- nvinfo : EIATTR_MERCURY_ISA_VERSION
	.align		4
        /*0074*/ 	.byte	0x03, 0x5f
        /*0076*/ 	.short	0x0101


	//----- nvinfo : EIATTR_VRC_CTA_INIT_COUNT
	.align		4
        /*0078*/ 	.byte	0x02, 0x4a
	.zero		1
	.zero		1


	//----- nvinfo : EIATTR_EXIT_INSTR_OFFSETS
	.align		4
        /*007c*/ 	.byte	0x04, 0x1c
        /*007e*/ 	.short	(.L_21 - .L_20)


	//   ....[0]....
.L_20:
        /*0080*/ 	.word	0x000005e0


	//   ....[1]....
        /*0084*/ 	.word	0x00000630


	//----- nvinfo : EIATTR_CBANK_PARAM_SIZE
	.align		4
.L_21:
        /*0088*/ 	.byte	0x03, 0x19
        /*008a*/ 	.short	0x0024


	//----- nvinfo : EIATTR_PARAM_CBANK
	.align		4
        /*008c*/ 	.byte	0x04, 0x0a
        /*008e*/ 	.short	(.L_23 - .L_22)
	.align		4
.L_22:
        /*0090*/ 	.word	index@(.nv.constant0._Z20matrixMultiplyKernelPfS_S_iii)
        /*0094*/ 	.short	0x0380
        /*0096*/ 	.short	0x0024


	//----- nvinfo : EIATTR_SW_WAR
	.align		4
.L_23:
        /*0098*/ 	.byte	0x04, 0x36
        /*009a*/ 	.short	(.L_25 - .L_24)
.L_24:
        /*009c*/ 	.word	0x00000008
.L_25:


//--------------------- .nv.callgraph             --------------------------
	.section	.nv.callgraph,"",@"SHT_CUDA_CALLGRAPH"
	.align	4
	.sectionentsize	8
	.align		4
        /*0000*/ 	.word	0x00000000
	.align		4
        /*0004*/ 	.word	0xffffffff
	.align		4
        /*0008*/ 	.word	0x00000000
	.align		4
        /*000c*/ 	.word	0xfffffffe
	.align		4
        /*0010*/ 	.word	0x00000000
	.align		4
        /*0014*/ 	.word	0xfffffffd
	.align		4
        /*0018*/ 	.word	0x00000000
	.align		4
        /*001c*/ 	.word	0xfffffffc


//--------------------- .text._Z20matrixMultiplyKernelPfS_S_iii --------------------------
	.section	.text._Z20matrixMultiplyKernelPfS_S_iii,"ax",@progbits
	.align	128
        .global         _Z20matrixMultiplyKernelPfS_S_iii
        .type           _Z20matrixMultiplyKernelPfS_S_iii,@function
        .size           _Z20matrixMultiplyKernelPfS_S_iii,(.L_x_3 - _Z20matrixMultiplyKernelPfS_S_iii)
        .other          _Z20matrixMultiplyKernelPfS_S_iii,@"STO_CUDA_ENTRY STV_DEFAULT"
_Z20matrixMultiplyKernelPfS_S_iii:
.text._Z20matrixMultiplyKernelPfS_S_iii:
[----:B------:R-:W-:Y:S01]  /*0000*/  LDC R1, c[0x0][0x37c] ;  /* 0x0000df00ff017b82 */ /* 0x000fe20000000800 */
[----:B------:R-:W0:Y:S01]  /*0010*/  LDCU UR4, c[0x0][0x39c] ;  /* 0x00007380ff0477ac */ /* 0x000e220008000800 */
[----:B------:R-:W1:Y:S06]  /*0020*/  S2R R0, SR_TID.Y ;  /* 0x0000000000007919 */ /* 0x000e6c0000002200 */
[----:B------:R-:W1:Y:S01]  /*0030*/  LDC R17, c[0x0][0x364] ;  /* 0x0000d900ff117b82 */ /* 0x000e620000000800 */
[----:B------:R-:W-:Y:S01]  /*0040*/  HFMA2 R5, -RZ, RZ, 0, 0 ;  /* 0x00000000ff057431 */ /* 0x000fe200000001ff */
[----:B------:R-:W2:Y:S01]  /*0050*/  LDCU UR12, c[0x0][0x3a0] ;  /* 0x00007400ff0c77ac */ /* 0x000ea20008000800 */
[----:B------:R-:W3:Y:S01]  /*0060*/  S2R R2, SR_TID.X ;  /* 0x0000000000027919 */ /* 0x000ee20000002100 */
[----:B------:R-:W4:Y:S04]  /*0070*/  LDCU.64 UR8, c[0x0][0x358] ;  /* 0x00006b00ff0877ac */ /* 0x000f280008000a00 */
[----:B------:R-:W-:Y:S01]  /*0080*/  S2UR UR5, SR_CTAID.X ;  /* 0x00000000000579c3 */ /* 0x000fe20000002500 */
[----:B0-----:R-:W-:-:S07]  /*0090*/  I2FP.F32.S32 R3, UR4 ;  /* 0x0000000400037c45 */ /* 0x001fce0008201400 */
[----:B------:R-:W1:Y:S01]  /*00a0*/  S2UR UR4, SR_CTAID.Y ;  /* 0x00000000000479c3 */ /* 0x000e620000002600 */
[----:B------:R-:W-:-:S07]  /*00b0*/  FMUL R3, R3, 0.0625 ;  /* 0x3d80000003037820 */ /* 0x000fce0000400000 */
[----:B------:R-:W3:Y:S01]  /*00c0*/  LDC R7, c[0x0][0x360] ;  /* 0x0000d800ff077b82 */ /* 0x000ee20000000800 */
[----:B------:R-:W0:Y:S01]  /*00d0*/  FRND.CEIL R3, R3 ;  /* 0x0000000300037307 */ /* 0x000e220000209000 */
[----:B-1----:R-:W-:Y:S01]  /*00e0*/  IMAD R17, R17, UR4, R0 ;  /* 0x0000000411117c24 */ /* 0x002fe2000f8e0200 */
[----:B0-----:R-:W-:Y:S01]  /*00f0*/  FSETP.GT.AND P0, PT, R3, RZ, PT ;  /* 0x000000ff0300720b */ /* 0x001fe20003f04000 */
[----:B---3--:R-:W-:-:S12]  /*0100*/  IMAD R18, R7, UR5, R2 ;  /* 0x0000000507127c24 */ /* 0x008fd8000f8e0202 */
[----:B--2-4-:R-:W-:Y:S05]  /*0110*/  @!P0 BRA `(.L_x_0) ;  /* 0x0000000400248947 */ /* 0x014fea0003800000 */
[----:B------:R-:W0:Y:S01]  /*0120*/  S2UR UR6, SR_CgaCtaId ;  /* 0x00000000000679c3 */ /* 0x000e220000008800 */
[----:B------:R-:W-:Y:S01]  /*0130*/  UMOV UR4, 0x400 ;  /* 0x0000040000047882 */ /* 0x000fe20000000000 */
[----:B------:R-:W-:Y:S01]  /*0140*/  MOV R5, RZ ;  /* 0x000000ff00057202 */ /* 0x000fe20000000f00 */
[----:B------:R-:W-:Y:S01]  /*0150*/  UIADD3 UR5, UPT, UPT, UR4, 0x400, URZ ;  /* 0x0000040004057890 */ /* 0x000fe2000fffe0ff */
[----:B------:R-:W-:Y:S01]  /*0160*/  MOV R23, RZ ;  /* 0x000000ff00177202 */ /* 0x000fe20000000f00 */
[----:B------:R-:W1:Y:S01]  /*0170*/  LDCU UR7, c[0x0][0x3a0] ;  /* 0x00007400ff0777ac */ /* 0x000e620008000800 */
[----:B------:R-:W2:Y:S01]  /*0180*/  LDCU.64 UR10, c[0x0][0x398] ;  /* 0x00007300ff0a77ac */ /* 0x000ea20008000a00 */
[----:B0-----:R-:W-:Y:S02]  /*0190*/  ULEA UR4, UR6, UR4, 0x18 ;  /* 0x0000000406047291 */ /* 0x001fe4000f8ec0ff */
[----:B------:R-:W-:-:S04]  /*01a0*/  ULEA UR5, UR6, UR5, 0x18 ;  /* 0x0000000506057291 */ /* 0x000fc8000f8ec0ff */
[----:B------:R-:W-:Y:S02]  /*01b0*/  LEA R19, R0, UR4, 0x6 ;  /* 0x0000000400137c11 */ /* 0x000fe4000f8e30ff */
[C---:B------:R-:W-:Y:S02]  /*01c0*/  LEA R21, R2.reuse, UR5, 0x2 ;  /* 0x0000000502157c11 */ /* 0x040fe4000f8e10ff */
[----:B------:R-:W-:Y:S02]  /*01d0*/  LEA R20, R2, R19, 0x2 ;  /* 0x0000001302147211 */ /* 0x000fe400078e10ff */
[----:B-12---:R-:W-:-:S07]  /*01e0*/  LEA R16, R0, R21, 0x6 ;  /* 0x0000001500107211 */ /* 0x006fce00078e30ff */
.L_x_1:
[C---:B------:R-:W-:Y:S02]  /*01f0*/  LEA R4, R23.reuse, R2, 0x4 ;  /* 0x0000000217047211 */ /* 0x040fe400078e20ff */
[----:B------:R-:W-:Y:S02]  /*0200*/  LEA R25, R23, R0, 0x4 ;  /* 0x0000000017197211 */ /* 0x000fe400078e20ff */
[----:B------:R-:W-:Y:S02]  /*0210*/  ISETP.GE.U32.AND P1, PT, R4, UR11, PT ;  /* 0x0000000b04007c0c */ /* 0x000fe4000bf26070 */
[----:B------:R-:W-:Y:S02]  /*0220*/  ISETP.GE.U32.AND P0, PT, R25, UR11, PT ;  /* 0x0000000b19007c0c */ /* 0x000fe4000bf06070 */
[----:B------:R-:W-:Y:S02]  /*0230*/  ISETP.GE.OR P1, PT, R17, UR10, P1 ;  /* 0x0000000a11007c0c */ /* 0x000fe40008f26670 */
[----:B------:R-:W-:-:S02]  /*0240*/  ISETP.GE.OR P0, PT, R18, UR7, P0 ;  /* 0x0000000712007c0c */ /* 0x000fc40008706670 */
[----:B------:R-:W-:-:S09]  /*0250*/  MOV R27, RZ ;  /* 0x000000ff001b7202 */ /* 0x000fd20000000f00 */
[----:B------:R-:W0:Y:S01]  /*0260*/  @!P1 LDC.64 R6, c[0x0][0x380] ;  /* 0x0000e000ff069b82 */ /* 0x000e220000000a00 */
[----:B------:R-:W-:Y:S02]  /*0270*/  @!P1 IMAD R11, R17, UR11, R4 ;  /* 0x0000000b110b9c24 */ /* 0x000fe4000f8e0204 */
[----:B------:R-:W-:Y:S02]  /*0280*/  HFMA2 R4, -RZ, RZ, 0, 0 ;  /* 0x00000000ff047431 */ /* 0x000fe400000001ff */
[----:B------:R-:W-:-:S03]  /*0290*/  @!P0 IMAD R25, R25, UR7, R18 ;  /* 0x0000000719198c24 */ /* 0x000fc6000f8e0212 */
[----:B------:R-:W1:Y:S01]  /*02a0*/  @!P0 LDC.64 R8, c[0x0][0x388] ;  /* 0x0000e200ff088b82 */ /* 0x000e620000000a00 */
[----:B0-----:R-:W-:-:S05]  /*02b0*/  @!P1 IMAD.WIDE.U32 R6, R11, 0x4, R6 ;  /* 0x000000040b069825 */ /* 0x001fca00078e0006 */
[----:B------:R-:W2:Y:S01]  /*02c0*/  @!P1 LDG.E R27, desc[UR8][R6.64] ;  /* 0x00000008061b9981 */ /* 0x000ea2000c1e1900 */
[----:B-1----:R-:W-:-:S05]  /*02d0*/  @!P0 IMAD.WIDE.U32 R24, R25, 0x4, R8 ;  /* 0x0000000419188825 */ /* 0x002fca00078e0008 */
[----:B------:R-:W3:Y:S01]  /*02e0*/  @!P0 LDG.E R4, desc[UR8][R24.64] ;  /* 0x0000000818048981 */ /* 0x000ee2000c1e1900 */
[----:B------:R-:W-:-:S03]  /*02f0*/  IADD3 R23, PT, PT, R23, 0x1, RZ ;  /* 0x0000000117177810 */ /* 0x000fc60007ffe0ff */
[----:B--2---:R-:W-:Y:S04]  /*0300*/  STS [R20], R27 ;  /* 0x0000001b14007388 */ /* 0x004fe80000000800 */
[----:B---3--:R-:W-:Y:S01]  /*0310*/  STS [R16], R4 ;  /* 0x0000000410007388 */ /* 0x008fe20000000800 */
[----:B------:R-:W-:Y:S06]  /*0320*/  BAR.SYNC.DEFER_BLOCKING 0x0 ;  /* 0x0000000000007b1d */ /* 0x000fec0000010000 */
[----:B------:R-:W-:Y:S04]  /*0330*/  LDS R28, [R21] ;  /* 0x00000000151c7984 */ /* 0x000fe80000000800 */
[----:B------:R-:W0:Y:S04]  /*0340*/  LDS.128 R8, [R19] ;  /* 0x0000000013087984 */ /* 0x000e280000000c00 */
[----:B------:R-:W1:Y:S04]  /*0350*/  LDS R7, [R21+0x40] ;  /* 0x0000400015077984 */ /* 0x000e680000000800 */
[----:B------:R-:W2:Y:S04]  /*0360*/  LDS R6, [R21+0x80] ;  /* 0x0000800015067984 */ /* 0x000ea80000000800 */
[----:B------:R-:W3:Y:S04]  /*0370*/  LDS R26, [R21+0xc0] ;  /* 0x0000c000151a7984 */ /* 0x000ee80000000800 */
[----:B------:R-:W-:Y:S04]  /*0380*/  LDS R29, [R21+0x100] ;  /* 0x00010000151d7984 */ /* 0x000fe80000000800 */
[----:B------:R-:W4:Y:S04]  /*0390*/  LDS.128 R12, [R19+0x10] ;  /* 0x00001000130c7984 */ /* 0x000f280000000c00 */
[----:B------:R-:W5:Y:S04]  /*03a0*/  LDS R22, [R21+0x140] ;  /* 0x0001400015167984 */ /* 0x000f680000000800 */
[----:B------:R-:W5:Y:S04]  /*03b0*/  LDS R25, [R21+0x180] ;  /* 0x0001800015197984 */ /* 0x000f680000000800 */
[----:B------:R-:W-:Y:S01]  /*03c0*/  LDS R27, [R21+0x200] ;  /* 0x00020000151b7984 */ /* 0x000fe20000000800 */
[----:B0-----:R-:W-:-:S03]  /*03d0*/  FFMA R28, R8, R28, R5 ;  /* 0x0000001c081c7223 */ /* 0x001fc60000000005 */
[----:B------:R-:W0:Y:S01]  /*03e0*/  LDS R8, [R21+0x1c0] ;  /* 0x0001c00015087984 */ /* 0x000e220000000800 */
[----:B-1----:R-:W-:-:S04]  /*03f0*/  FFMA R7, R7, R9, R28 ;  /* 0x0000000907077223 */ /* 0x002fc8000000001c */
[----:B--2---:R-:W-:Y:S02]  /*0400*/  FFMA R9, R6, R10, R7 ;  /* 0x0000000a06097223 */ /* 0x004fe40000000007 */
[----:B------:R-:W1:Y:S02]  /*0410*/  LDS.128 R4, [R19+0x20] ;  /* 0x0000200013047984 */ /* 0x000e640000000c00 */
[----:B---3--:R-:W-:-:S04]  /*0420*/  FFMA R9, R26, R11, R9 ;  /* 0x0000000b1a097223 */ /* 0x008fc80000000009 */
[----:B----4-:R-:W-:Y:S02]  /*0430*/  FFMA R9, R12, R29, R9 ;  /* 0x0000001d0c097223 */ /* 0x010fe40000000009 */
[----:B------:R-:W2:Y:S02]  /*0440*/  LDS R12, [R21+0x240] ;  /* 0x00024000150c7984 */ /* 0x000ea40000000800 */
[----:B-----5:R-:W-:Y:S02]  /*0450*/  FFMA R22, R22, R13, R9 ;  /* 0x0000000d16167223 */ /* 0x020fe40000000009 */
[----:B------:R-:W3:Y:S02]  /*0460*/  LDS R13, [R21+0x280] ;  /* 0x00028000150d7984 */ /* 0x000ee40000000800 */
[----:B------:R-:W-:Y:S02]  /*0470*/  FFMA R25, R25, R14, R22 ;  /* 0x0000000e19197223 */ /* 0x000fe40000000016 */
[----:B------:R-:W4:Y:S04]  /*0480*/  LDS R14, [R21+0x2c0] ;  /* 0x0002c000150e7984 */ /* 0x000f280000000800 */
[----:B------:R-:W-:Y:S01]  /*0490*/  LDS R22, [R21+0x340] ;  /* 0x0003400015167984 */ /* 0x000fe20000000800 */
[----:B0-----:R-:W-:-:S03]  /*04a0*/  FFMA R29, R8, R15, R25 ;  /* 0x0000000f081d7223 */ /* 0x001fc60000000019 */
[----:B------:R-:W-:Y:S04]  /*04b0*/  LDS R25, [R21+0x300] ;  /* 0x0003000015197984 */ /* 0x000fe80000000800 */
[----:B------:R-:W0:Y:S04]  /*04c0*/  LDS.128 R8, [R19+0x30] ;  /* 0x0000300013087984 */ /* 0x000e280000000c00 */
[----:B------:R-:W5:Y:S01]  /*04d0*/  LDS R15, [R21+0x380] ;  /* 0x00038000150f7984 */ /* 0x000f620000000800 */
[----:B-1----:R-:W-:-:S03]  /*04e0*/  FFMA R27, R4, R27, R29 ;  /* 0x0000001b041b7223 */ /* 0x002fc6000000001d */
[----:B------:R-:W1:Y:S01]  /*04f0*/  LDS R4, [R21+0x3c0] ;  /* 0x0003c00015047984 */ /* 0x000e620000000800 */
[----:B--2---:R-:W-:-:S04]  /*0500*/  FFMA R12, R12, R5, R27 ;  /* 0x000000050c0c7223 */ /* 0x004fc8000000001b */
[----:B---3--:R-:W-:Y:S01]  /*0510*/  FFMA R13, R13, R6, R12 ;  /* 0x000000060d0d7223 */ /* 0x008fe2000000000c */
[----:B------:R-:W-:-:S03]  /*0520*/  I2FP.F32.U32 R6, R23 ;  /* 0x0000001700067245 */ /* 0x000fc60000201000 */
[----:B----4-:R-:W-:Y:S01]  /*0530*/  FFMA R7, R14, R7, R13 ;  /* 0x000000070e077223 */ /* 0x010fe2000000000d */
[----:B------:R-:W-:Y:S01]  /*0540*/  BAR.SYNC.DEFER_BLOCKING 0x0 ;  /* 0x0000000000007b1d */ /* 0x000fe20000010000 */
[----:B------:R-:W-:Y:S02]  /*0550*/  FSETP.GT.AND P0, PT, R3, R6, PT ;  /* 0x000000060300720b */ /* 0x000fe40003f04000 */
[----:B0-----:R-:W-:-:S04]  /*0560*/  FFMA R7, R8, R25, R7 ;  /* 0x0000001908077223 */ /* 0x001fc80000000007 */
[----:B------:R-:W-:-:S04]  /*0570*/  FFMA R22, R22, R9, R7 ;  /* 0x0000000916167223 */ /* 0x000fc80000000007 */
[----:B-----5:R-:W-:-:S04]  /*0580*/  FFMA R15, R15, R10, R22 ;  /* 0x0000000a0f0f7223 */ /* 0x020fc80000000016 */
[----:B-1----:R-:W-:Y:S01]  /*0590*/  FFMA R5, R4, R11, R15 ;  /* 0x0000000b04057223 */ /* 0x002fe2000000000f */
[----:B------:R-:W-:Y:S06]  /*05a0*/  @P0 BRA `(.L_x_1) ;  /* 0xfffffffc00100947 */ /* 0x000fec000383ffff */
.L_x_0:
[----:B------:R-:W0:Y:S01]  /*05b0*/  LDCU UR4, c[0x0][0x398] ;  /* 0x00007300ff0477ac */ /* 0x000e220008000800 */
[----:B------:R-:W-:-:S04]  /*05c0*/  ISETP.GE.AND P0, PT, R18, UR12, PT ;  /* 0x0000000c12007c0c */ /* 0x000fc8000bf06270 */
[----:B0-----:R-:W-:-:S13]  /*05d0*/  ISETP.GE.OR P0, PT, R17, UR4, P0 ;  /* 0x0000000411007c0c */ /* 0x001fda0008706670 */
[----:B------:R-:W-:Y:S05]  /*05e0*/  @P0 EXIT ;  /* 0x000000000000094d */ /* 0x000fea0003800000 */
[----:B------:R-:W0:Y:S01]  /*05f0*/  LDC.64 R2, c[0x0][0x390] ;  /* 0x0000e400ff027b82 */ /* 0x000e220000000a00 */
[----:B------:R-:W-:-:S04]  /*0600*/  IMAD R17, R17, UR12, R18 ;  /* 0x0000000c11117c24 */ /* 0x000fc8000f8e0212 */
[----:B0-----:R-:W-:-:S05]  /*0610*/  IMAD.WIDE R2, R17, 0x4, R2 ;  /* 0x0000000411027825 */ /* 0x001fca00078e0202 */
[----:B------:R-:W-:Y:S01]  /*0620*/  STG.E desc[UR8][R2.64], R5 ;  /* 0x0000000502007986 */ /* 0x000fe2000c101908 */
[----:B------:R-:W-:Y:S05]  /*0630*/  EXIT ;  /* 0x000000000000794d */ /* 0x000fea0003800000 */
.L_x_2:
[----:B------:R-:W-:-:S00]  /*0640*/  BRA `(.L_x_2) ;  /* 0xfffffffc00fc7947 */ /* 0x000fc0000383ffff */
[----:B------:R-:W-:-:S00]  /*0650*/  NOP ;  /* 0x0000000000007918 */ /* 0x000fc00000000000 */
        /* <DEDUP_REMOVED lines=10> */
.L_x_3:


//--------------------- .nv.shared._Z20matrixMultiplyKernelPfS_S_iii --------------------------
	.section	.nv.shared._Z20matrixMultiplyKernelPfS_S_iii,"aw",@nobits
	.sectionflags	@""
	.align	4
.nv.shared._Z20matrixMultiplyKernelPfS_S_iii:
	.zero		3072


//--------------------- .nv.shared.reserved.0     --------------------------
	.section	.nv.shared.reserved.0,"aw",@nobits
	.weak		__nv_reservedSMEM_offset_0_alias
	.size		__nv_reservedSMEM_offset_0_alias, 0, 64
	.other		__nv_reservedSMEM_offset_0_alias,@"STO_CUDA_RESERVED_SHARED STV_DEFAULT"
__nv_reservedSMEM_offset_0_alias:
	.zero		0
	.zero		64


//--------------------- .nv.constant0._Z20matrixMultiplyKernelPfS_S_iii --------------------------
	.section	.nv.constant0._Z20matrixMultiplyKernelPfS_S_iii,"a",@progbits
	.sectionflags	@""
	.align	4
.nv.constant0._Z20matrixMultiplyKernelPfS_S_iii:
	.zero		932


//--------------------- SYMBOLS --------------------------

	.type		.nv.reservedSmem.offset0,@object
	.size		.nv.reservedSmem.offset0,0x4
	.type		.nv.reservedSmem.cap,@object
	.size		.nv.reservedSmem.cap,0x4
